//
// Generated by NVIDIA NVVM Compiler
//
// Compiler Build ID: CL-36424714
// Cuda compilation tools, release 13.0, V13.0.88
// Based on NVVM 20.0.0
//

.version 9.0
.target sm_100
.address_size 64

	// .globl	_Z18init_minmax2bufferIfEvPvmm
.extern .shared .align 16 .b8 mem[];

.visible .entry _Z18init_minmax2bufferIfEvPvmm(
	.param .u64 .ptr .align 1 _Z18init_minmax2bufferIfEvPvmm_param_0,
	.param .u64 _Z18init_minmax2bufferIfEvPvmm_param_1,
	.param .u64 _Z18init_minmax2bufferIfEvPvmm_param_2
)
{
	.reg .pred 	%p<2>;
	.reg .b32 	%r<7>;
	.reg .b64 	%rd<8>;

	ld.param.u64 	%rd2, [_Z18init_minmax2bufferIfEvPvmm_param_0];
	ld.param.u64 	%rd3, [_Z18init_minmax2bufferIfEvPvmm_param_1];
	ld.param.u64 	%rd4, [_Z18init_minmax2bufferIfEvPvmm_param_2];
	mov.u32 	%r1, %tid.x;
	mov.u32 	%r2, %ctaid.x;
	mov.u32 	%r3, %ntid.x;
	mad.lo.s32 	%r4, %r2, %r3, %r1;
	cvt.s64.s32 	%rd1, %r4;
	mul.lo.s64 	%rd5, %rd4, %rd3;
	setp.le.u64 	%p1, %rd5, %rd1;
	@%p1 bra 	$L__BB0_2;
	cvta.to.global.u64 	%rd6, %rd2;
	mad.lo.s64 	%rd7, %rd3, %rd1, %rd6;
	mov.b32 	%r5, 2139095040;
	st.global.u32 	[%rd7], %r5;
	mov.b32 	%r6, -8388608;
	st.global.u32 	[%rd7+4], %r6;
$L__BB0_2:
	ret;

}
	// .globl	_Z18minmax_blockreduceIfEvPKvmPvm
.visible .entry _Z18minmax_blockreduceIfEvPKvmPvm(
	.param .u64 .ptr .align 1 _Z18minmax_blockreduceIfEvPKvmPvm_param_0,
	.param .u64 _Z18minmax_blockreduceIfEvPKvmPvm_param_1,
	.param .u64 .ptr .align 1 _Z18minmax_blockreduceIfEvPKvmPvm_param_2,
	.param .u64 _Z18minmax_blockreduceIfEvPKvmPvm_param_3
)
{
	.reg .pred 	%p<43>;
	.reg .b32 	%r<33>;
	.reg .b32 	%f<140>;
	.reg .b64 	%rd<13>;

	ld.param.u64 	%rd3, [_Z18minmax_blockreduceIfEvPKvmPvm_param_0];
	ld.param.u64 	%rd4, [_Z18minmax_blockreduceIfEvPKvmPvm_param_1];
	ld.param.u64 	%rd5, [_Z18minmax_blockreduceIfEvPKvmPvm_param_2];
	ld.param.u64 	%rd6, [_Z18minmax_blockreduceIfEvPKvmPvm_param_3];
	mov.u32 	%r1, %ntid.x;
	mov.u32 	%r2, %tid.x;
	mov.u32 	%r18, %ctaid.x;
	mad.lo.s32 	%r30, %r18, %r1, %r2;
	mov.u32 	%r19, %tid.y;
	mov.u32 	%r20, %ctaid.y;
	mov.u32 	%r21, %ntid.y;
	mad.lo.s32 	%r4, %r20, %r21, %r19;
	cvt.s64.s32 	%rd7, %r30;
	setp.le.u64 	%p1, %rd4, %rd7;
	mov.f32 	%f119, 0fFF800000;
	mov.f32 	%f118, 0f7F800000;
	@%p1 bra 	$L__BB1_3;
	cvt.u32.u64 	%r22, %rd4;
	mul.lo.s32 	%r5, %r4, %r22;
	mov.u32 	%r23, %nctaid.x;
	mul.lo.s32 	%r6, %r1, %r23;
	cvta.to.global.u64 	%rd1, %rd3;
	mov.f32 	%f118, 0f7F800000;
	mov.f32 	%f119, 0fFF800000;
$L__BB1_2:
	add.s32 	%r24, %r30, %r5;
	mul.wide.s32 	%rd8, %r24, 4;
	add.s64 	%rd9, %rd1, %rd8;
	ld.global.f32 	%f68, [%rd9];
	setp.gt.f32 	%p2, %f119, %f68;
	selp.f32 	%f119, %f119, %f68, %p2;
	setp.gt.f32 	%p3, %f118, %f68;
	selp.f32 	%f118, %f118, %f68, %p3;
	add.s32 	%r30, %r30, %r6;
	cvt.s64.s32 	%rd10, %r30;
	setp.gt.u64 	%p4, %rd4, %rd10;
	@%p4 bra 	$L__BB1_2;
$L__BB1_3:
	shl.b32 	%r25, %r1, 2;
	mov.u32 	%r26, mem;
	add.s32 	%r9, %r26, %r25;
	shl.b32 	%r27, %r2, 2;
	add.s32 	%r10, %r9, %r27;
	st.shared.f32 	[%r10], %f119;
	add.s32 	%r11, %r26, %r27;
	st.shared.f32 	[%r11], %f118;
	bar.sync 	0;
	setp.lt.u32 	%p5, %r1, 1024;
	@%p5 bra 	$L__BB1_9;
	setp.gt.u32 	%p9, %r2, 511;
	@%p9 bra 	$L__BB1_8;
	ld.shared.f32 	%f69, [%r10+2048];
	setp.gt.f32 	%p10, %f119, %f69;
	selp.f32 	%f119, %f119, %f69, %p10;
	st.shared.f32 	[%r10], %f119;
	setp.lt.f32 	%p11, %f118, %f69;
	@%p11 bra 	$L__BB1_7;
	ld.shared.f32 	%f118, [%r11+2048];
$L__BB1_7:
	st.shared.f32 	[%r11], %f118;
$L__BB1_8:
	bar.sync 	0;
	bra.uni 	$L__BB1_10;
$L__BB1_9:
	setp.lt.u32 	%p6, %r1, 512;
	@%p6 bra 	$L__BB1_13;
$L__BB1_10:
	setp.gt.u32 	%p12, %r2, 255;
	@%p12 bra 	$L__BB1_12;
	ld.shared.f32 	%f70, [%r10+1024];
	setp.gt.f32 	%p13, %f119, %f70;
	selp.f32 	%f119, %f119, %f70, %p13;
	st.shared.f32 	[%r10], %f119;
	ld.shared.f32 	%f71, [%r11+1024];
	setp.lt.f32 	%p14, %f118, %f71;
	selp.f32 	%f118, %f118, %f71, %p14;
	st.shared.f32 	[%r11], %f118;
$L__BB1_12:
	bar.sync 	0;
	bra.uni 	$L__BB1_14;
$L__BB1_13:
	setp.lt.u32 	%p7, %r1, 256;
	@%p7 bra 	$L__BB1_17;
$L__BB1_14:
	setp.gt.u32 	%p15, %r2, 127;
	@%p15 bra 	$L__BB1_16;
	ld.shared.f32 	%f72, [%r10+512];
	setp.gt.f32 	%p16, %f119, %f72;
	selp.f32 	%f119, %f119, %f72, %p16;
	st.shared.f32 	[%r10], %f119;
	ld.shared.f32 	%f73, [%r11+512];
	setp.lt.f32 	%p17, %f118, %f73;
	selp.f32 	%f118, %f118, %f73, %p17;
	st.shared.f32 	[%r11], %f118;
$L__BB1_16:
	bar.sync 	0;
	bra.uni 	$L__BB1_18;
$L__BB1_17:
	setp.lt.u32 	%p8, %r1, 128;
	@%p8 bra 	$L__BB1_21;
$L__BB1_18:
	setp.gt.u32 	%p18, %r2, 63;
	@%p18 bra 	$L__BB1_20;
	ld.shared.f32 	%f74, [%r10+256];
	setp.gt.f32 	%p19, %f119, %f74;
	selp.f32 	%f75, %f119, %f74, %p19;
	st.shared.f32 	[%r10], %f75;
	ld.shared.f32 	%f76, [%r11+256];
	setp.lt.f32 	%p20, %f118, %f76;
	selp.f32 	%f77, %f118, %f76, %p20;
	st.shared.f32 	[%r11], %f77;
$L__BB1_20:
	bar.sync 	0;
$L__BB1_21:
	setp.gt.u32 	%p21, %r2, 31;
	@%p21 bra 	$L__BB1_70;
	setp.lt.u32 	%p22, %r1, 64;
	@%p22 bra 	$L__BB1_29;
	ld.volatile.shared.f32 	%f78, [%r11];
	ld.volatile.shared.f32 	%f79, [%r11+128];
	setp.geu.f32 	%p28, %f78, %f79;
	@%p28 bra 	$L__BB1_25;
	ld.volatile.shared.f32 	%f133, [%r11];
	bra.uni 	$L__BB1_26;
$L__BB1_25:
	ld.volatile.shared.f32 	%f133, [%r11+128];
$L__BB1_26:
	st.volatile.shared.f32 	[%r11], %f133;
	ld.volatile.shared.f32 	%f80, [%r10];
	ld.volatile.shared.f32 	%f81, [%r10+128];
	setp.leu.f32 	%p29, %f80, %f81;
	@%p29 bra 	$L__BB1_28;
	ld.volatile.shared.f32 	%f29, [%r10];
	st.volatile.shared.f32 	[%r10], %f29;
	bra.uni 	$L__BB1_30;
$L__BB1_28:
	ld.volatile.shared.f32 	%f30, [%r10+128];
	st.volatile.shared.f32 	[%r10], %f30;
	bra.uni 	$L__BB1_30;
$L__BB1_29:
	setp.lt.u32 	%p23, %r1, 32;
	@%p23 bra 	$L__BB1_36;
$L__BB1_30:
	ld.volatile.shared.f32 	%f82, [%r11];
	ld.volatile.shared.f32 	%f83, [%r11+64];
	setp.geu.f32 	%p30, %f82, %f83;
	@%p30 bra 	$L__BB1_32;
	ld.volatile.shared.f32 	%f134, [%r11];
	bra.uni 	$L__BB1_33;
$L__BB1_32:
	ld.volatile.shared.f32 	%f134, [%r11+64];
$L__BB1_33:
	st.volatile.shared.f32 	[%r11], %f134;
	ld.volatile.shared.f32 	%f84, [%r10];
	ld.volatile.shared.f32 	%f85, [%r10+64];
	setp.leu.f32 	%p31, %f84, %f85;
	@%p31 bra 	$L__BB1_35;
	ld.volatile.shared.f32 	%f35, [%r10];
	st.volatile.shared.f32 	[%r10], %f35;
	bra.uni 	$L__BB1_37;
$L__BB1_35:
	ld.volatile.shared.f32 	%f36, [%r10+64];
	st.volatile.shared.f32 	[%r10], %f36;
	bra.uni 	$L__BB1_37;
$L__BB1_36:
	setp.lt.u32 	%p24, %r1, 16;
	@%p24 bra 	$L__BB1_43;
$L__BB1_37:
	ld.volatile.shared.f32 	%f86, [%r11];
	ld.volatile.shared.f32 	%f87, [%r11+32];
	setp.geu.f32 	%p32, %f86, %f87;
	@%p32 bra 	$L__BB1_39;
	ld.volatile.shared.f32 	%f135, [%r11];
	bra.uni 	$L__BB1_40;
$L__BB1_39:
	ld.volatile.shared.f32 	%f135, [%r11+32];
$L__BB1_40:
	st.volatile.shared.f32 	[%r11], %f135;
	ld.volatile.shared.f32 	%f88, [%r10];
	ld.volatile.shared.f32 	%f89, [%r10+32];
	setp.leu.f32 	%p33, %f88, %f89;
	@%p33 bra 	$L__BB1_42;
	ld.volatile.shared.f32 	%f41, [%r10];
	st.volatile.shared.f32 	[%r10], %f41;
	bra.uni 	$L__BB1_44;
$L__BB1_42:
	ld.volatile.shared.f32 	%f42, [%r10+32];
	st.volatile.shared.f32 	[%r10], %f42;
	bra.uni 	$L__BB1_44;
$L__BB1_43:
	setp.lt.u32 	%p25, %r1, 8;
	@%p25 bra 	$L__BB1_50;
$L__BB1_44:
	ld.volatile.shared.f32 	%f90, [%r11];
	ld.volatile.shared.f32 	%f91, [%r11+16];
	setp.geu.f32 	%p34, %f90, %f91;
	@%p34 bra 	$L__BB1_46;
	ld.volatile.shared.f32 	%f136, [%r11];
	bra.uni 	$L__BB1_47;
$L__BB1_46:
	ld.volatile.shared.f32 	%f136, [%r11+16];
$L__BB1_47:
	st.volatile.shared.f32 	[%r11], %f136;
	ld.volatile.shared.f32 	%f92, [%r10];
	ld.volatile.shared.f32 	%f93, [%r10+16];
	setp.leu.f32 	%p35, %f92, %f93;
	@%p35 bra 	$L__BB1_49;
	ld.volatile.shared.f32 	%f47, [%r10];
	st.volatile.shared.f32 	[%r10], %f47;
	bra.uni 	$L__BB1_51;
$L__BB1_49:
	ld.volatile.shared.f32 	%f48, [%r10+16];
	st.volatile.shared.f32 	[%r10], %f48;
	bra.uni 	$L__BB1_51;
$L__BB1_50:
	setp.lt.u32 	%p26, %r1, 4;
	@%p26 bra 	$L__BB1_57;
$L__BB1_51:
	ld.volatile.shared.f32 	%f94, [%r11];
	ld.volatile.shared.f32 	%f95, [%r11+8];
	setp.geu.f32 	%p36, %f94, %f95;
	@%p36 bra 	$L__BB1_53;
	ld.volatile.shared.f32 	%f137, [%r11];
	bra.uni 	$L__BB1_54;
$L__BB1_53:
	ld.volatile.shared.f32 	%f137, [%r11+8];
$L__BB1_54:
	st.volatile.shared.f32 	[%r11], %f137;
	ld.volatile.shared.f32 	%f96, [%r10];
	ld.volatile.shared.f32 	%f97, [%r10+8];
	setp.leu.f32 	%p37, %f96, %f97;
	@%p37 bra 	$L__BB1_56;
	ld.volatile.shared.f32 	%f53, [%r10];
	st.volatile.shared.f32 	[%r10], %f53;
	bra.uni 	$L__BB1_58;
$L__BB1_56:
	ld.volatile.shared.f32 	%f54, [%r10+8];
	st.volatile.shared.f32 	[%r10], %f54;
	bra.uni 	$L__BB1_58;
$L__BB1_57:
	setp.lt.u32 	%p27, %r1, 2;
	@%p27 bra 	$L__BB1_65;
$L__BB1_58:
	ld.volatile.shared.f32 	%f98, [%r11];
	ld.volatile.shared.f32 	%f99, [%r11+4];
	setp.geu.f32 	%p38, %f98, %f99;
	@%p38 bra 	$L__BB1_60;
	ld.volatile.shared.f32 	%f138, [%r11];
	bra.uni 	$L__BB1_61;
$L__BB1_60:
	ld.volatile.shared.f32 	%f138, [%r11+4];
$L__BB1_61:
	st.volatile.shared.f32 	[%r11], %f138;
	ld.volatile.shared.f32 	%f100, [%r10];
	ld.volatile.shared.f32 	%f101, [%r10+4];
	setp.leu.f32 	%p39, %f100, %f101;
	@%p39 bra 	$L__BB1_63;
	ld.volatile.shared.f32 	%f139, [%r10];
	bra.uni 	$L__BB1_64;
$L__BB1_63:
	ld.volatile.shared.f32 	%f139, [%r10+4];
$L__BB1_64:
	st.volatile.shared.f32 	[%r10], %f139;
$L__BB1_65:
	setp.ne.s32 	%p40, %r2, 0;
	@%p40 bra 	$L__BB1_70;
	cvt.u64.u32 	%rd11, %r4;
	cvta.to.global.u64 	%rd12, %rd5;
	mad.lo.s64 	%rd2, %rd6, %rd11, %rd12;
	ld.shared.f32 	%f62, [mem];
	ld.global.u32 	%r31, [%rd2];
$L__BB1_67:
	mov.b32 	%f102, %r31;
	min.f32 	%f103, %f62, %f102;
	mov.b32 	%r28, %f103;
	atom.relaxed.global.cas.b32 	%r14, [%rd2], %r31, %r28;
	setp.ne.s32 	%p41, %r31, %r14;
	mov.u32 	%r31, %r14;
	@%p41 bra 	$L__BB1_67;
	ld.shared.f32 	%f63, [%r9];
	ld.global.u32 	%r32, [%rd2+4];
$L__BB1_69:
	mov.b32 	%f104, %r32;
	max.f32 	%f105, %f63, %f104;
	mov.b32 	%r29, %f105;
	atom.relaxed.global.cas.b32 	%r17, [%rd2+4], %r32, %r29;
	setp.ne.s32 	%p42, %r32, %r17;
	mov.u32 	%r32, %r17;
	@%p42 bra 	$L__BB1_69;
$L__BB1_70:
	ret;

}


// ===== COMPILED SASS (sm_100) =====

	.target	sm_100

	.elftype	@"ET_EXEC"


//--------------------- .note.nv.tkinfo           --------------------------
	.section	.note.nv.tkinfo,"",@"SHT_NOTE"
	.sectionflags	@"SHF_NOTE_NV_TKINFO"
	.tkinfo
        /*0018*/ 	.word	0x00000002
        /*0030*/ 	.string	""
        /*0030*/ 	.string	"ptxas"
        /*0030*/ 	.string	"Cuda compilation tools, release 13.0, V13.0.88"
        /*0030*/ 	.string	"Build cuda_13.0.r13.0/compiler.36424714_0"
        /*0030*/ 	.string	"-arch sm_100 -m 64 "



//--------------------- .note.nv.cuinfo           --------------------------
	.section	.note.nv.cuinfo,"",@"SHT_NOTE"
	.sectionflags	@"SHF_NOTE_NV_CUINFO"
        /*0018*/ 	.short	0x0002
        /*001a*/ 	.short	0x0064
        /*001c*/ 	.short	0x0082
	.zero		2


//--------------------- .nv.info                  --------------------------
	.section	.nv.info,"",@"SHT_CUDA_INFO"
	.align	4


	//----- nvinfo : EIATTR_REGCOUNT
	.align		4
        /*0000*/ 	.byte	0x04, 0x2f
        /*0002*/ 	.short	(.L_1 - .L_0)
	.align		4
.L_0:
        /*0004*/ 	.word	index@(_Z18init_minmax2bufferIfEvPvmm)
        /*0008*/ 	.word	0x0000000a


	//----- nvinfo : EIATTR_FRAME_SIZE
	.align		4
.L_1:
        /*000c*/ 	.byte	0x04, 0x11
        /*000e*/ 	.short	(.L_3 - .L_2)
	.align		4
.L_2:
        /*0010*/ 	.word	index@(_Z18init_minmax2bufferIfEvPvmm)
        /*0014*/ 	.word	0x00000000


	//----- nvinfo : EIATTR_REGCOUNT
	.align		4
.L_3:
        /*0018*/ 	.byte	0x04, 0x2f
        /*001a*/ 	.short	(.L_5 - .L_4)
	.align		4
.L_4:
        /*001c*/ 	.word	index@(_Z18minmax_blockreduceIfEvPKvmPvm)
        /*0020*/ 	.word	0x0000000e


	//----- nvinfo : EIATTR_FRAME_SIZE
	.align		4
.L_5:
        /*0024*/ 	.byte	0x04, 0x11
        /*0026*/ 	.short	(.L_7 - .L_6)
	.align		4
.L_6:
        /*0028*/ 	.word	index@(_Z18minmax_blockreduceIfEvPKvmPvm)
        /*002c*/ 	.word	0x00000000


	//----- nvinfo : EIATTR_MIN_STACK_SIZE
	.align		4
.L_7:
        /*0030*/ 	.byte	0x04, 0x12
        /*0032*/ 	.short	(.L_9 - .L_8)
	.align		4
.L_8:
        /*0034*/ 	.word	index@(_Z18minmax_blockreduceIfEvPKvmPvm)
        /*0038*/ 	.word	0x00000000


	//----- nvinfo : EIATTR_MIN_STACK_SIZE
	.align		4
.L_9:
        /*003c*/ 	.byte	0x04, 0x12
        /*003e*/ 	.short	(.L_11 - .L_10)
	.align		4
.L_10:
        /*0040*/ 	.word	index@(_Z18init_minmax2bufferIfEvPvmm)
        /*0044*/ 	.word	0x00000000
.L_11:


//--------------------- .nv.compat                --------------------------
	.section	.nv.compat,"",@"SHT_CUDA_COMPAT_INFO"
	.align	4
        /*0000*/ 	.byte	0x02, 0x09, 0x00, 0x00, 0x02, 0x02, 0x01, 0x00, 0x02, 0x05, 0x05, 0x00, 0x03, 0x07, 0x01, 0x01
        /*0010*/ 	.byte	0x02, 0x03, 0x00, 0x00, 0x02, 0x06, 0x01, 0x00, 0x04, 0x0b, 0x08, 0x00, 0x09, 0x00, 0x00, 0x00
        /*0020*/ 	.byte	0x00, 0x00, 0x00, 0x00


//--------------------- .nv.info._Z18minmax_blockreduceIfEvPKvmPvm --------------------------
	.section	.nv.info._Z18minmax_blockreduceIfEvPKvmPvm,"",@"SHT_CUDA_INFO"
	.sectionflags	@""
	.align	4


	//----- nvinfo : EIATTR_CUDA_API_VERSION
	.align		4
        /*0000*/ 	.byte	0x04, 0x37
        /*0002*/ 	.short	(.L_13 - .L_12)
.L_12:
        /*0004*/ 	.word	0x00000082


	//----- nvinfo : EIATTR_KPARAM_INFO
	.align		4
.L_13:
        /*0008*/ 	.byte	0x04, 0x17
        /*000a*/ 	.short	(.L_15 - .L_14)
.L_14:
        /*000c*/ 	.word	0x00000000
        /*0010*/ 	.short	0x0003
        /*0012*/ 	.short	0x0018
        /*0014*/ 	.byte	0x00, 0xf0, 0x21, 0x00


	//----- nvinfo : EIATTR_KPARAM_INFO
	.align		4
.L_15:
        /*0018*/ 	.byte	0x04, 0x17
        /*001a*/ 	.short	(.L_17 - .L_16)
.L_16:
        /*001c*/ 	.word	0x00000000
        /*0020*/ 	.short	0x0002
        /*0022*/ 	.short	0x0010
        /*0024*/ 	.byte	0x00, 0xf5, 0x21, 0x00


	//----- nvinfo : EIATTR_KPARAM_INFO
	.align		4
.L_17:
        /*0028*/ 	.byte	0x04, 0x17
        /*002a*/ 	.short	(.L_19 - .L_18)
.L_18:
        /*002c*/ 	.word	0x00000000
        /*0030*/ 	.short	0x0001
        /*0032*/ 	.short	0x0008
        /*0034*/ 	.byte	0x00, 0xf0, 0x21, 0x00


	//----- nvinfo : EIATTR_KPARAM_INFO
	.align		4
.L_19:
        /*0038*/ 	.byte	0x04, 0x17
        /*003a*/ 	.short	(.L_21 - .L_20)
.L_20:
        /*003c*/ 	.word	0x00000000
        /*0040*/ 	.short	0x0000
        /*0042*/ 	.short	0x0000
        /*0044*/ 	.byte	0x00, 0xf5, 0x21, 0x00


	//----- nvinfo : EIATTR_SPARSE_MMA_MASK
	.align		4
.L_21:
        /*0048*/ 	.byte	0x03, 0x50
        /*004a*/ 	.short	0x0000


	//----- nvinfo : EIATTR_MAXREG_COUNT
	.align		4
        /*004c*/ 	.byte	0x03, 0x1b
        /*004e*/ 	.short	0x00ff


	//----- nvinfo : EIATTR_NUM_BARRIERS
	.align		4
        /*0050*/ 	.byte	0x02, 0x4c
        /*0052*/ 	.byte	0x01
	.zero		1


	//----- nvinfo : EIATTR_MERCURY_ISA_VERSION
	.align		4
        /*0054*/ 	.byte	0x03, 0x5f
        /*0056*/ 	.short	0x0101


	//----- nvinfo : EIATTR_VRC_CTA_INIT_COUNT
	.align		4
        /*0058*/ 	.byte	0x02, 0x4a
	.zero		1
	.zero		1


	//----- nvinfo : EIATTR_EXIT_INSTR_OFFSETS
	.align		4
        /*005c*/ 	.byte	0x04, 0x1c
        /*005e*/ 	.short	(.L_23 - .L_22)


	//   ....[0]....
.L_22:
        /*0060*/ 	.word	0x00000630


	//   ....[1]....
        /*0064*/ 	.word	0x00000c30


	//   ....[2]....
        /*0068*/ 	.word	0x00000da0


	//----- nvinfo : EIATTR_CRS_STACK_SIZE
	.align		4
.L_23:
        /*006c*/ 	.byte	0x04, 0x1e
        /*006e*/ 	.short	(.L_25 - .L_24)
.L_24:
        /*0070*/ 	.word	0x00000000


	//----- nvinfo : EIATTR_CBANK_PARAM_SIZE
	.align		4
.L_25:
        /*0074*/ 	.byte	0x03, 0x19
        /*0076*/ 	.short	0x0020


	//----- nvinfo : EIATTR_PARAM_CBANK
	.align		4
        /*0078*/ 	.byte	0x04, 0x0a
        /*007a*/ 	.short	(.L_27 - .L_26)
	.align		4
.L_26:
        /*007c*/ 	.word	index@(.nv.constant0._Z18minmax_blockreduceIfEvPKvmPvm)
        /*0080*/ 	.short	0x0380
        /*0082*/ 	.short	0x0020


	//----- nvinfo : EIATTR_SW_WAR
	.align		4
.L_27:
        /*0084*/ 	.byte	0x04, 0x36
        /*0086*/ 	.short	(.L_29 - .L_28)
.L_28:
        /*0088*/ 	.word	0x00000008
.L_29:


//--------------------- .nv.info._Z18init_minmax2bufferIfEvPvmm --------------------------
	.section	.nv.info._Z18init_minmax2bufferIfEvPvmm,"",@"SHT_CUDA_INFO"
	.sectionflags	@""
	.align	4


	//----- nvinfo : EIATTR_CUDA_API_VERSION
	.align		4
        /*0000*/ 	.byte	0x04, 0x37
        /*0002*/ 	.short	(.L_31 - .L_30)
.L_30:
        /*0004*/ 	.word	0x00000082


	//----- nvinfo : EIATTR_KPARAM_INFO
	.align		4
.L_31:
        /*0008*/ 	.byte	0x04, 0x17
        /*000a*/ 	.short	(.L_33 - .L_32)
.L_32:
        /*000c*/ 	.word	0x00000000
        /*0010*/ 	.short	0x0002
        /*0012*/ 	.short	0x0010
        /*0014*/ 	.byte	0x00, 0xf0, 0x21, 0x00


	//----- nvinfo : EIATTR_KPARAM_INFO
	.align		4
.L_33:
        /*0018*/ 	.byte	0x04, 0x17
        /*001a*/ 	.short	(.L_35 - .L_34)
.L_34:
        /*001c*/ 	.word	0x00000000
        /*0020*/ 	.short	0x0001
        /*0022*/ 	.short	0x0008
        /*0024*/ 	.byte	0x00, 0xf0, 0x21, 0x00


	//----- nvinfo : EIATTR_KPARAM_INFO
	.align		4
.L_35:
        /*0028*/ 	.byte	0x04, 0x17
        /*002a*/ 	.short	(.L_37 - .L_36)
.L_36:
        /*002c*/ 	.word	0x00000000
        /*0030*/ 	.short	0x0000
        /*0032*/ 	.short	0x0000
        /*0034*/ 	.byte	0x00, 0xf5, 0x21, 0x00


	//----- nvinfo : EIATTR_SPARSE_MMA_MASK
	.align		4
.L_37:
        /*0038*/ 	.byte	0x03, 0x50
        /*003a*/ 	.short	0x0000


	//----- nvinfo : EIATTR_MAXREG_COUNT
	.align		4
        /*003c*/ 	.byte	0x03, 0x1b
        /*003e*/ 	.short	0x00ff


	//----- nvinfo : EIATTR_MERCURY_ISA_VERSION
	.align		4
        /*0040*/ 	.byte	0x03, 0x5f
        /*0042*/ 	.short	0x0101


	//----- nvinfo : EIATTR_VRC_CTA_INIT_COUNT
	.align		4
        /*0044*/ 	.byte	0x02, 0x4a
	.zero		1
	.zero		1


	//----- nvinfo : EIATTR_EXIT_INSTR_OFFSETS
	.align		4
        /*0048*/ 	.byte	0x04, 0x1c
        /*004a*/ 	.short	(.L_39 - .L_38)


	//   ....[0]....
.L_38:
        /*004c*/ 	.word	0x000000f0


	//   ....[1]....
        /*0050*/ 	.word	0x000001a0


	//----- nvinfo : EIATTR_CBANK_PARAM_SIZE
	.align		4
.L_39:
        /*0054*/ 	.byte	0x03, 0x19
        /*0056*/ 	.short	0x0018


	//----- nvinfo : EIATTR_PARAM_CBANK
	.align		4
        /*0058*/ 	.byte	0x04, 0x0a
        /*005a*/ 	.short	(.L_41 - .L_40)
	.align		4
.L_40:
        /*005c*/ 	.word	index@(.nv.constant0._Z18init_minmax2bufferIfEvPvmm)
        /*0060*/ 	.short	0x0380
        /*0062*/ 	.short	0x0018


	//----- nvinfo : EIATTR_SW_WAR
	.align		4
.L_41:
        /*0064*/ 	.byte	0x04, 0x36
        /*0066*/ 	.short	(.L_43 - .L_42)
.L_42:
        /*0068*/ 	.word	0x00000008
.L_43:


//--------------------- .nv.callgraph             --------------------------
	.section	.nv.callgraph,"",@"SHT_CUDA_CALLGRAPH"
	.align	4
	.sectionentsize	8
	.align		4
        /*0000*/ 	.word	0x00000000
	.align		4
        /*0004*/ 	.word	0xffffffff
	.align		4
        /*0008*/ 	.word	0x00000000
	.align		4
        /*000c*/ 	.word	0xfffffffe
	.align		4
        /*0010*/ 	.word	0x00000000
	.align		4
        /*0014*/ 	.word	0xfffffffd
	.align		4
        /*0018*/ 	.word	0x00000000
	.align		4
        /*001c*/ 	.word	0xfffffffc


//--------------------- .text._Z18minmax_blockreduceIfEvPKvmPvm --------------------------
	.section	.text._Z18minmax_blockreduceIfEvPKvmPvm,"ax",@progbits
	.align	128
        .global         _Z18minmax_blockreduceIfEvPKvmPvm
        .type           _Z18minmax_blockreduceIfEvPKvmPvm,@function
        .size           _Z18minmax_blockreduceIfEvPKvmPvm,(.L_x_28 - _Z18minmax_blockreduceIfEvPKvmPvm)
        .other          _Z18minmax_blockreduceIfEvPKvmPvm,@"STO_CUDA_ENTRY STV_DEFAULT"
_Z18minmax_blockreduceIfEvPKvmPvm:
.text._Z18minmax_blockreduceIfEvPKvmPvm:
[----:B------:R-:W-:Y:S01]  /*0000*/  LDC R1, c[0x0][0x37c] ;  /* 0x0000df00ff017b82 */ /* 0x000fe20000000800 */
[----:B------:R-:W0:Y:S01]  /*0010*/  S2R R2, SR_TID.X ;  /* 0x0000000000027919 */ /* 0x000e220000002100 */
[----:B------:R-:W0:Y:S06]  /*0020*/  LDCU UR8, c[0x0][0x360] ;  /* 0x00006c00ff0877ac */ /* 0x000e2c0008000800 */
[----:B------:R-:W1:Y:S01]  /*0030*/  S2UR UR4, SR_CTAID.Y ;  /* 0x00000000000479c3 */ /* 0x000e620000002600 */
[----:B------:R-:W-:Y:S01]  /*0040*/  BSSY.RECONVERGENT B0, `(.L_x_0) ;  /* 0x000001f000007945 */ /* 0x000fe20003800200 */
[----:B------:R-:W0:Y:S01]  /*0050*/  S2R R3, SR_CTAID.X ;  /* 0x0000000000037919 */ /* 0x000e220000002500 */
[----:B------:R-:W2:Y:S01]  /*0060*/  LDCU.64 UR10, c[0x0][0x388] ;  /* 0x00007100ff0a77ac */ /* 0x000ea20008000a00 */
[----:B------:R-:W-:Y:S01]  /*0070*/  IMAD.MOV.U32 R8, RZ, RZ, -0x800000 ;  /* 0xff800000ff087424 */ /* 0x000fe200078e00ff */
[----:B------:R-:W1:Y:S01]  /*0080*/  S2R R0, SR_TID.Y ;  /* 0x0000000000007919 */ /* 0x000e620000002200 */
[----:B------:R-:W3:Y:S02]  /*0090*/  LDCU.64 UR6, c[0x0][0x358] ;  /* 0x00006b00ff0677ac */ /* 0x000ee40008000a00 */
[----:B------:R-:W1:Y:S01]  /*00a0*/  LDC R5, c[0x0][0x364] ;  /* 0x0000d900ff057b82 */ /* 0x000e620000000800 */
[----:B------:R-:W-:-:S02]  /*00b0*/  IMAD.MOV.U32 R9, RZ, RZ, 0x7f800000 ;  /* 0x7f800000ff097424 */ /* 0x000fc400078e00ff */
[----:B0-----:R-:W-:Y:S02]  /*00c0*/  IMAD R3, R3, UR8, R2 ;  /* 0x0000000803037c24 */ /* 0x001fe4000f8e0202 */
[----:B-1----:R-:W-:-:S03]  /*00d0*/  IMAD R0, R5, UR4, R0 ;  /* 0x0000000405007c24 */ /* 0x002fc6000f8e0200 */
[----:B--2---:R-:W-:Y:S02]  /*00e0*/  ISETP.GE.U32.AND P0, PT, R3, UR10, PT ;  /* 0x0000000a03007c0c */ /* 0x004fe4000bf06070 */
[----:B------:R-:W-:-:S04]  /*00f0*/  SHF.R.S32.HI R4, RZ, 0x1f, R3 ;  /* 0x0000001fff047819 */ /* 0x000fc80000011403 */
[----:B------:R-:W-:-:S13]  /*0100*/  ISETP.GE.U32.AND.EX P0, PT, R4, UR11, PT, P0 ;  /* 0x0000000b04007c0c */ /* 0x000fda000bf06100 */
[----:B---3--:R-:W-:Y:S05]  /*0110*/  @P0 BRA `(.L_x_1) ;  /* 0x0000000000440947 */ /* 0x008fea0003800000 */
[----:B------:R-:W0:Y:S01]  /*0120*/  LDC R10, c[0x0][0x370] ;  /* 0x0000dc00ff0a7b82 */ /* 0x000e220000000800 */
[----:B------:R-:W-:Y:S02]  /*0130*/  IMAD.MOV.U32 R9, RZ, RZ, 0x7f800000 ;  /* 0x7f800000ff097424 */ /* 0x000fe400078e00ff */
[----:B------:R-:W-:-:S05]  /*0140*/  IMAD.MOV.U32 R8, RZ, RZ, -0x800000 ;  /* 0xff800000ff087424 */ /* 0x000fca00078e00ff */
[----:B------:R-:W1:Y:S01]  /*0150*/  LDC.64 R6, c[0x0][0x380] ;  /* 0x0000e000ff067b82 */ /* 0x000e620000000a00 */
[----:B0-----:R-:W-:-:S07]  /*0160*/  IMAD R10, R10, UR8, RZ ;  /* 0x000000080a0a7c24 */ /* 0x001fce000f8e02ff */
.L_x_2:
[----:B------:R-:W-:-:S04]  /*0170*/  IMAD R5, R0, UR10, R3 ;  /* 0x0000000a00057c24 */ /* 0x000fc8000f8e0203 */
[----:B-1----:R-:W-:-:S06]  /*0180*/  IMAD.WIDE R4, R5, 0x4, R6 ;  /* 0x0000000405047825 */ /* 0x002fcc00078e0206 */
[----:B------:R-:W2:Y:S01]  /*0190*/  LDG.E R4, desc[UR6][R4.64] ;  /* 0x0000000604047981 */ /* 0x000ea2000c1e1900 */
[----:B------:R-:W-:-:S05]  /*01a0*/  IMAD.IADD R3, R10, 0x1, R3 ;  /* 0x000000010a037824 */ /* 0x000fca00078e0203 */
[----:B------:R-:W-:Y:S02]  /*01b0*/  ISETP.GE.U32.AND P0, PT, R3, UR10, PT ;  /* 0x0000000a03007c0c */ /* 0x000fe4000bf06070 */
[----:B------:R-:W-:-:S04]  /*01c0*/  SHF.R.S32.HI R11, RZ, 0x1f, R3 ;  /* 0x0000001fff0b7819 */ /* 0x000fc80000011403 */
[----:B------:R-:W-:Y:S02]  /*01d0*/  ISETP.GE.U32.AND.EX P0, PT, R11, UR11, PT, P0 ;  /* 0x0000000b0b007c0c */ /* 0x000fe4000bf06100 */
[CC--:B--2---:R-:W-:Y:S02]  /*01e0*/  FSETP.GT.AND P1, PT, R8.reuse, R4.reuse, PT ;  /* 0x000000040800720b */ /* 0x0c4fe40003f24000 */
[CC--:B------:R-:W-:Y:S02]  /*01f0*/  FSETP.GT.AND P2, PT, R9.reuse, R4.reuse, PT ;  /* 0x000000040900720b */ /* 0x0c0fe40003f44000 */
[-C--:B------:R-:W-:Y:S02]  /*0200*/  FSEL R8, R8, R4.reuse, P1 ;  /* 0x0000000408087208 */ /* 0x080fe40000800000 */
[----:B------:R-:W-:-:S05]  /*0210*/  FSEL R9, R9, R4, P2 ;  /* 0x0000000409097208 */ /* 0x000fca0001000000 */
[----:B------:R-:W-:Y:S05]  /*0220*/  @!P0 BRA `(.L_x_2) ;  /* 0xfffffffc00d08947 */ /* 0x000fea000383ffff */
.L_x_1:
[----:B------:R-:W-:Y:S05]  /*0230*/  BSYNC.RECONVERGENT B0 ;  /* 0x0000000000007941 */ /* 0x000fea0003800200 */
.L_x_0:
[----:B------:R-:W0:Y:S01]  /*0240*/  S2UR UR5, SR_CgaCtaId ;  /* 0x00000000000579c3 */ /* 0x000e220000008800 */
[----:B------:R-:W-:Y:S01]  /*0250*/  UMOV UR4, 0x400 ;  /* 0x0000040000047882 */ /* 0x000fe20000000000 */
[----:B------:R-:W-:Y:S02]  /*0260*/  UISETP.GE.U32.AND UP0, UPT, UR8, 0x400, UPT ;  /* 0x000004000800788c */ /* 0x000fe4000bf06070 */
[----:B0-----:R-:W-:-:S04]  /*0270*/  ULEA UR4, UR5, UR4, 0x18 ;  /* 0x0000000405047291 */ /* 0x001fc8000f8ec0ff */
[----:B------:R-:W-:Y:S02]  /*0280*/  ULEA UR5, UR8, UR4, 0x2 ;  /* 0x0000000408057291 */ /* 0x000fe4000f8e10ff */
[----:B------:R-:W-:-:S04]  /*0290*/  LEA R4, R2, UR4, 0x2 ;  /* 0x0000000402047c11 */ /* 0x000fc8000f8e10ff */
[----:B------:R-:W-:-:S05]  /*02a0*/  LEA R3, R2, UR5, 0x2 ;  /* 0x0000000502037c11 */ /* 0x000fca000f8e10ff */
[----:B------:R0:W-:Y:S04]  /*02b0*/  STS [R3], R8 ;  /* 0x0000000803007388 */ /* 0x0001e80000000800 */
[----:B------:R0:W-:Y:S01]  /*02c0*/  STS [R4], R9 ;  /* 0x0000000904007388 */ /* 0x0001e20000000800 */
[----:B------:R-:W-:Y:S06]  /*02d0*/  BAR.SYNC.DEFER_BLOCKING 0x0 ;  /* 0x0000000000007b1d */ /* 0x000fec0000010000 */
[----:B------:R-:W-:Y:S05]  /*02e0*/  BRA.U !UP0, `(.L_x_3) ;  /* 0x0000000108347547 */ /* 0x000fea000b800000 */
[----:B------:R-:W-:Y:S01]  /*02f0*/  ISETP.GT.U32.AND P0, PT, R2, 0x1ff, PT ;  /* 0x000001ff0200780c */ /* 0x000fe20003f04070 */
[----:B------:R-:W-:-:S12]  /*0300*/  BSSY.RECONVERGENT B0, `(.L_x_4) ;  /* 0x0000009000007945 */ /* 0x000fd80003800200 */
[----:B------:R-:W-:Y:S05]  /*0310*/  @P0 BRA `(.L_x_5) ;  /* 0x00000000001c0947 */ /* 0x000fea0003800000 */
[----:B------:R-:W1:Y:S02]  /*0320*/  LDS R5, [R3+0x800] ;  /* 0x0008000003057984 */ /* 0x000e640000000800 */
[-C--:B-1----:R-:W-:Y:S02]  /*0330*/  FSETP.GEU.AND P1, PT, R9, R5.reuse, PT ;  /* 0x000000050900720b */ /* 0x082fe40003f2e000 */
[----:B------:R-:W-:-:S04]  /*0340*/  FSETP.GT.AND P0, PT, R8, R5, PT ;  /* 0x000000050800720b */ /* 0x000fc80003f04000 */
[----:B0-----:R-:W-:-:S05]  /*0350*/  FSEL R8, R8, R5, P0 ;  /* 0x0000000508087208 */ /* 0x001fca0000000000 */
[----:B------:R-:W-:Y:S04]  /*0360*/  STS [R3], R8 ;  /* 0x0000000803007388 */ /* 0x000fe80000000800 */
[----:B------:R-:W0:Y:S04]  /*0370*/  @P1 LDS R9, [R4+0x800] ;  /* 0x0008000004091984 */ /* 0x000e280000000800 */
[----:B0-----:R1:W-:Y:S02]  /*0380*/  STS [R4], R9 ;  /* 0x0000000904007388 */ /* 0x0013e40000000800 */
.L_x_5:
[----:B------:R-:W-:Y:S05]  /*0390*/  BSYNC.RECONVERGENT B0 ;  /* 0x0000000000007941 */ /* 0x000fea0003800200 */
.L_x_4:
[----:B------:R-:W-:Y:S06]  /*03a0*/  BAR.SYNC.DEFER_BLOCKING 0x0 ;  /* 0x0000000000007b1d */ /* 0x000fec0000010000 */
[----:B------:R-:W-:Y:S05]  /*03b0*/  BRA `(.L_x_6) ;  /* 0x0000000000087947 */ /* 0x000fea0003800000 */
.L_x_3:
[----:B------:R-:W-:-:S09]  /*03c0*/  UISETP.GE.U32.AND UP0, UPT, UR8, 0x200, UPT ;  /* 0x000002000800788c */ /* 0x000fd2000bf06070 */
[----:B------:R-:W-:Y:S05]  /*03d0*/  BRA.U !UP0, `(.L_x_7) ;  /* 0x00000001082c7547 */ /* 0x000fea000b800000 */
.L_x_6:
[----:B------:R-:W-:-:S13]  /*03e0*/  ISETP.GT.U32.AND P1, PT, R2, 0xff, PT ;  /* 0x000000ff0200780c */ /* 0x000fda0003f24070 */
[----:B------:R-:W2:Y:S02]  /*03f0*/  @!P1 LDS R5, [R3+0x400] ;  /* 0x0004000003059984 */ /* 0x000ea40000000800 */
[----:B--2---:R-:W-:-:S04]  /*0400*/  @!P1 FSETP.GT.AND P0, PT, R8, R5, PT ;  /* 0x000000050800920b */ /* 0x004fc80003f04000 */
[----:B0-----:R-:W-:-:S05]  /*0410*/  @!P1 FSEL R8, R8, R5, P0 ;  /* 0x0000000508089208 */ /* 0x001fca0000000000 */
[----:B------:R-:W-:Y:S04]  /*0420*/  @!P1 STS [R3], R8 ;  /* 0x0000000803009388 */ /* 0x000fe80000000800 */
[----:B------:R-:W0:Y:S02]  /*0430*/  @!P1 LDS R6, [R4+0x400] ;  /* 0x0004000004069984 */ /* 0x000e240000000800 */
[----:B0-----:R-:W-:-:S04]  /*0440*/  @!P1 FSETP.GEU.AND P0, PT, R9, R6, PT ;  /* 0x000000060900920b */ /* 0x001fc80003f0e000 */
[----:B-1----:R-:W-:-:S05]  /*0450*/  @!P1 FSEL R9, R9, R6, !P0 ;  /* 0x0000000609099208 */ /* 0x002fca0004000000 */
[----:B------:R1:W-:Y:S01]  /*0460*/  @!P1 STS [R4], R9 ;  /* 0x0000000904009388 */ /* 0x0003e20000000800 */
[----:B------:R-:W-:Y:S06]  /*0470*/  BAR.SYNC.DEFER_BLOCKING 0x0 ;  /* 0x0000000000007b1d */ /* 0x000fec0000010000 */
[----:B------:R-:W-:Y:S05]  /*0480*/  BRA `(.L_x_8) ;  /* 0x0000000000087947 */ /* 0x000fea0003800000 */
.L_x_7:
[----:B------:R-:W-:-:S09]  /*0490*/  UISETP.GE.U32.AND UP0, UPT, UR8, 0x100, UPT ;  /* 0x000001000800788c */ /* 0x000fd2000bf06070 */
[----:B------:R-:W-:Y:S05]  /*04a0*/  BRA.U !UP0, `(.L_x_9) ;  /* 0x00000001082c7547 */ /* 0x000fea000b800000 */
.L_x_8:
        /* <DEDUP_REMOVED lines=11> */
.L_x_9:
[----:B------:R-:W-:-:S09]  /*0560*/  UISETP.GE.U32.AND UP0, UPT, UR8, 0x80, UPT ;  /* 0x000000800800788c */ /* 0x000fd2000bf06070 */
[----:B------:R-:W-:Y:S05]  /*0570*/  BRA.U !UP0, `(.L_x_11) ;  /* 0x0000000108287547 */ /* 0x000fea000b800000 */
.L_x_10:
        /* <DEDUP_REMOVED lines=10> */
.L_x_11:
[----:B------:R-:W-:-:S13]  /*0620*/  ISETP.GT.U32.AND P0, PT, R2, 0x1f, PT ;  /* 0x0000001f0200780c */ /* 0x000fda0003f04070 */
[----:B------:R-:W-:Y:S05]  /*0630*/  @P0 EXIT ;  /* 0x000000000000094d */ /* 0x000fea0003800000 */
[----:B------:R-:W-:-:S09]  /*0640*/  UISETP.GE.U32.AND UP0, UPT, UR8, 0x40, UPT ;  /* 0x000000400800788c */ /* 0x000fd2000bf06070 */
[----:B------:R-:W-:Y:S05]  /*0650*/  BRA.U !UP0, `(.L_x_12) ;  /* 0x0000000108387547 */ /* 0x000fea000b800000 */
[----:B------:R-:W-:Y:S04]  /*0660*/  LDS R5, [R4] ;  /* 0x0000000004057984 */ /* 0x000fe80000000800 */
[----:B------:R-:W2:Y:S02]  /*0670*/  LDS R6, [R4+0x80] ;  /* 0x0000800004067984 */ /* 0x000ea40000000800 */
[----:B--2---:R-:W-:-:S13]  /*0680*/  FSETP.GEU.AND P0, PT, R5, R6, PT ;  /* 0x000000060500720b */ /* 0x004fda0003f0e000 */
[----:B------:R-:W-:Y:S04]  /*0690*/  @!P0 LDS R5, [R4] ;  /* 0x0000000004058984 */ /* 0x000fe80000000800 */
[----:B------:R-:W2:Y:S04]  /*06a0*/  @P0 LDS R5, [R4+0x80] ;  /* 0x0000800004050984 */ /* 0x000ea80000000800 */
[----:B--2---:R-:W-:Y:S04]  /*06b0*/  STS [R4], R5 ;  /* 0x0000000504007388 */ /* 0x004fe80000000800 */
[----:B------:R-:W-:Y:S04]  /*06c0*/  LDS R6, [R3] ;  /* 0x0000000003067984 */ /* 0x000fe80000000800 */
[----:B------:R-:W2:Y:S02]  /*06d0*/  LDS R7, [R3+0x80] ;  /* 0x0000800003077984 */ /* 0x000ea40000000800 */
[----:B--2---:R-:W-:-:S13]  /*06e0*/  FSETP.GT.AND P0, PT, R6, R7, PT ;  /* 0x000000070600720b */ /* 0x004fda0003f04000 */
[----:B------:R-:W2:Y:S04]  /*06f0*/  @P0 LDS R6, [R3] ;  /* 0x0000000003060984 */ /* 0x000ea80000000800 */
[----:B--2---:R-:W-:Y:S04]  /*0700*/  @P0 STS [R3], R6 ;  /* 0x0000000603000388 */ /* 0x004fe80000000800 */
[----:B0-----:R-:W0:Y:S04]  /*0710*/  @!P0 LDS R8, [R3+0x80] ;  /* 0x0000800003088984 */ /* 0x001e280000000800 */
[----:B0-----:R2:W-:Y:S01]  /*0720*/  @!P0 STS [R3], R8 ;  /* 0x0000000803008388 */ /* 0x0015e20000000800 */
[----:B------:R-:W-:Y:S05]  /*0730*/  BRA `(.L_x_13) ;  /* 0x0000000000087947 */ /* 0x000fea0003800000 */
.L_x_12:
[----:B------:R-:W-:-:S09]  /*0740*/  UISETP.GE.U32.AND UP0, UPT, UR8, 0x20, UPT ;  /* 0x000000200800788c */ /* 0x000fd2000bf06070 */
[----:B------:R-:W-:Y:S05]  /*0750*/  BRA.U !UP0, `(.L_x_14) ;  /* 0x0000000108387547 */ /* 0x000fea000b800000 */
.L_x_13:
[----:B------:R-:W-:Y:S04]  /*0760*/  LDS R5, [R4] ;  /* 0x0000000004057984 */ /* 0x000fe80000000800 */
[----:B------:R-:W3:Y:S02]  /*0770*/  LDS R6, [R4+0x40] ;  /* 0x0000400004067984 */ /* 0x000ee40000000800 */
[----:B---3--:R-:W-:-:S13]  /*0780*/  FSETP.GEU.AND P0, PT, R5, R6, PT ;  /* 0x000000060500720b */ /* 0x008fda0003f0e000 */
[----:B------:R-:W-:Y:S04]  /*0790*/  @!P0 LDS R5, [R4] ;  /* 0x0000000004058984 */ /* 0x000fe80000000800 */
[----:B------:R-:W3:Y:S04]  /*07a0*/  @P0 LDS R5, [R4+0x40] ;  /* 0x0000400004050984 */ /* 0x000ee80000000800 */
[----:B---3--:R-:W-:Y:S04]  /*07b0*/  STS [R4], R5 ;  /* 0x0000000504007388 */ /* 0x008fe80000000800 */
[----:B------:R-:W-:Y:S04]  /*07c0*/  LDS R6, [R3] ;  /* 0x0000000003067984 */ /* 0x000fe80000000800 */
[----:B------:R-:W3:Y:S02]  /*07d0*/  LDS R7, [R3+0x40] ;  /* 0x0000400003077984 */ /* 0x000ee40000000800 */
[----:B---3--:R-:W-:-:S13]  /*07e0*/  FSETP.GT.AND P0, PT, R6, R7, PT ;  /* 0x000000070600720b */ /* 0x008fda0003f04000 */
[----:B------:R-:W3:Y:S04]  /*07f0*/  @P0 LDS R6, [R3] ;  /* 0x0000000003060984 */ /* 0x000ee80000000800 */
[----:B---3--:R-:W-:Y:S04]  /*0800*/  @P0 STS [R3], R6 ;  /* 0x0000000603000388 */ /* 0x008fe80000000800 */
[----:B0-2---:R-:W0:Y:S04]  /*0810*/  @!P0 LDS R8, [R3+0x40] ;  /* 0x0000400003088984 */ /* 0x005e280000000800 */
[----:B0-----:R2:W-:Y:S01]  /*0820*/  @!P0 STS [R3], R8 ;  /* 0x0000000803008388 */ /* 0x0015e20000000800 */
[----:B------:R-:W-:Y:S05]  /*0830*/  BRA `(.L_x_15) ;  /* 0x0000000000087947 */ /* 0x000fea0003800000 */
.L_x_14:
[----:B------:R-:W-:-:S09]  /*0840*/  UISETP.GE.U32.AND UP0, UPT, UR8, 0x10, UPT ;  /* 0x000000100800788c */ /* 0x000fd2000bf06070 */
[----:B------:R-:W-:Y:S05]  /*0850*/  BRA.U !UP0, `(.L_x_16) ;  /* 0x0000000108387547 */ /* 0x000fea000b800000 */
.L_x_15:
        /* <DEDUP_REMOVED lines=14> */
.L_x_16:
[----:B------:R-:W-:-:S09]  /*0940*/  UISETP.GE.U32.AND UP0, UPT, UR8, 0x8, UPT ;  /* 0x000000080800788c */ /* 0x000fd2000bf06070 */
[----:B------:R-:W-:Y:S05]  /*0950*/  BRA.U !UP0, `(.L_x_18) ;  /* 0x0000000108387547 */ /* 0x000fea000b800000 */
.L_x_17:
        /* <DEDUP_REMOVED lines=14> */
.L_x_18:
[----:B------:R-:W-:-:S09]  /*0a40*/  UISETP.GE.U32.AND UP0, UPT, UR8, 0x4, UPT ;  /* 0x000000040800788c */ /* 0x000fd2000bf06070 */
[----:B------:R-:W-:Y:S05]  /*0a50*/  BRA.U !UP0, `(.L_x_20) ;  /* 0x0000000108387547 */ /* 0x000fea000b800000 */
.L_x_19:
        /* <DEDUP_REMOVED lines=14> */
.L_x_20:
[----:B------:R-:W-:-:S09]  /*0b40*/  UISETP.GE.U32.AND UP0, UPT, UR8, 0x2, UPT ;  /* 0x000000020800788c */ /* 0x000fd2000bf06070 */
[----:B------:R-:W-:Y:S05]  /*0b50*/  BRA.U !UP0, `(.L_x_22) ;  /* 0x0000000108307547 */ /* 0x000fea000b800000 */
.L_x_21:
        /* <DEDUP_REMOVED lines=9> */
[----:B------:R-:W-:Y:S04]  /*0bf0*/  @P0 LDS R6, [R3] ;  /* 0x0000000003060984 */ /* 0x000fe80000000800 */
[----:B------:R-:W3:Y:S04]  /*0c00*/  @!P0 LDS R6, [R3+0x4] ;  /* 0x0000040003068984 */ /* 0x000ee80000000800 */
[----:B---3--:R3:W-:Y:S02]  /*0c10*/  STS [R3], R6 ;  /* 0x0000000603007388 */ /* 0x0087e40000000800 */
.L_x_22:
[----:B------:R-:W-:-:S13]  /*0c20*/  ISETP.NE.AND P0, PT, R2, RZ, PT ;  /* 0x000000ff0200720c */ /* 0x000fda0003f05270 */
[----:B------:R-:W-:Y:S05]  /*0c30*/  @P0 EXIT ;  /* 0x000000000000094d */ /* 0x000fea0003800000 */
[----:B0-23--:R-:W0:Y:S01]  /*0c40*/  LDC.64 R2, c[0x0][0x390] ;  /* 0x0000e400ff027b82 */ /* 0x00de220000000a00 */
[----:B------:R-:W0:Y:S01]  /*0c50*/  LDCU.64 UR8, c[0x0][0x398] ;  /* 0x00007300ff0877ac */ /* 0x000e220008000a00 */
[----:B------:R-:W2:Y:S01]  /*0c60*/  LDS R5, [UR4] ;  /* 0x00000004ff057984 */ /* 0x000ea20008000800 */
[----:B0-----:R-:W-:-:S04]  /*0c70*/  IMAD.WIDE.U32 R2, R0, UR8, R2 ;  /* 0x0000000800027c25 */ /* 0x001fc8000f8e0002 */
[----:B------:R-:W-:-:S05]  /*0c80*/  IMAD R3, R0, UR9, R3 ;  /* 0x0000000900037c24 */ /* 0x000fca000f8e0203 */
[----:B------:R0:W5:Y:S01]  /*0c90*/  LDG.E R6, desc[UR6][R2.64] ;  /* 0x0000000602067981 */ /* 0x000162000c1e1900 */
[----:B--2---:R-:W-:Y:S01]  /*0ca0*/  BSSY B0, `(.L_x_23) ;  /* 0x0000007000007945 */ /* 0x004fe20003800000 */
.L_x_24:
[----:B-----5:R-:W-:Y:S01]  /*0cb0*/  FMNMX R7, R5, R6, PT ;  /* 0x0000000605077209 */ /* 0x020fe20003800000 */
[----:B------:R-:W-:Y:S05]  /*0cc0*/  YIELD ;  /* 0x0000000000007946 */ /* 0x000fea0003800000 */
[----:B------:R-:W2:Y:S02]  /*0cd0*/  ATOMG.E.CAS.STRONG.GPU PT, R7, [R2], R6, R7 ;  /* 0x00000006020773a9 */ /* 0x000ea400001ee107 */
[----:B--2---:R-:W-:Y:S01]  /*0ce0*/  ISETP.NE.AND P0, PT, R6, R7, PT ;  /* 0x000000070600720c */ /* 0x004fe20003f05270 */
[----:B------:R-:W-:-:S12]  /*0cf0*/  IMAD.MOV.U32 R6, RZ, RZ, R7 ;  /* 0x000000ffff067224 */ /* 0x000fd800078e0007 */
[----:B------:R-:W-:Y:S05]  /*0d00*/  @P0 BRA `(.L_x_24) ;  /* 0xfffffffc00e80947 */ /* 0x000fea000383ffff */
[----:B------:R-:W-:Y:S05]  /*0d10*/  BSYNC B0 ;  /* 0x0000000000007941 */ /* 0x000fea0003800000 */
.L_x_23:
[----:B------:R2:W5:Y:S04]  /*0d20*/  LDG.E R6, desc[UR6][R2.64+0x4] ;  /* 0x0000040602067981 */ /* 0x000568000c1e1900 */
[----:B------:R-:W3:Y:S02]  /*0d30*/  LDS R5, [UR5] ;  /* 0x00000005ff057984 */ /* 0x000ee40008000800 */
.L_x_25:
[----:B---3-5:R-:W-:Y:S01]  /*0d40*/  FMNMX R7, R5, R6, !PT ;  /* 0x0000000605077209 */ /* 0x028fe20007800000 */
[----:B------:R-:W-:Y:S05]  /*0d50*/  YIELD ;  /* 0x0000000000007946 */ /* 0x000fea0003800000 */
[----:B------:R-:W3:Y:S02]  /*0d60*/  ATOMG.E.CAS.STRONG.GPU PT, R7, [R2+0x4], R6, R7 ;  /* 0x00000406020773a9 */ /* 0x000ee400001ee107 */
[----:B---3--:R-:W-:Y:S01]  /*0d70*/  ISETP.NE.AND P0, PT, R6, R7, PT ;  /* 0x000000070600720c */ /* 0x008fe20003f05270 */
[----:B------:R-:W-:-:S12]  /*0d80*/  IMAD.MOV.U32 R6, RZ, RZ, R7 ;  /* 0x000000ffff067224 */ /* 0x000fd800078e0007 */
[----:B------:R-:W-:Y:S05]  /*0d90*/  @P0 BRA `(.L_x_25) ;  /* 0xfffffffc00e80947 */ /* 0x000fea000383ffff */
[----:B------:R-:W-:Y:S05]  /*0da0*/  EXIT ;  /* 0x000000000000794d */ /* 0x000fea0003800000 */
.L_x_26:
[----:B------:R-:W-:-:S00]  /*0db0*/  BRA `(.L_x_26) ;  /* 0xfffffffc00fc7947 */ /* 0x000fc0000383ffff */
[----:B------:R-:W-:-:S00]  /*0dc0*/  NOP ;  /* 0x0000000000007918 */ /* 0x000fc00000000000 */
        /* <DEDUP_REMOVED lines=11> */
.L_x_28:


//--------------------- .text._Z18init_minmax2bufferIfEvPvmm --------------------------
	.section	.text._Z18init_minmax2bufferIfEvPvmm,"ax",@progbits
	.align	128
        .global         _Z18init_minmax2bufferIfEvPvmm
        .type           _Z18init_minmax2bufferIfEvPvmm,@function
        .size           _Z18init_minmax2bufferIfEvPvmm,(.L_x_29 - _Z18init_minmax2bufferIfEvPvmm)
        .other          _Z18init_minmax2bufferIfEvPvmm,@"STO_CUDA_ENTRY STV_DEFAULT"
_Z18init_minmax2bufferIfEvPvmm:
.text._Z18init_minmax2bufferIfEvPvmm:
[----:B------:R-:W-:Y:S01]  /*0000*/  LDC R1, c[0x0][0x37c] ;  /* 0x0000df00ff017b82 */ /* 0x000fe20000000800 */
[----:B------:R-:W0:Y:S01]  /*0010*/  S2R R5, SR_TID.X ;  /* 0x0000000000057919 */ /* 0x000e220000002100 */
[----:B------:R-:W1:Y:S06]  /*0020*/  LDCU.64 UR6, c[0x0][0x390] ;  /* 0x00007200ff0677ac */ /* 0x000e6c0008000a00 */
[----:B------:R-:W0:Y:S01]  /*0030*/  S2UR UR5, SR_CTAID.X ;  /* 0x00000000000579c3 */ /* 0x000e220000002500 */
[----:B------:R-:W1:Y:S07]  /*0040*/  LDCU.64 UR10, c[0x0][0x388] ;  /* 0x00007100ff0a77ac */ /* 0x000e6e0008000a00 */
[----:B------:R-:W0:Y:S01]  /*0050*/  LDC R0, c[0x0][0x360] ;  /* 0x0000d800ff007b82 */ /* 0x000e220000000800 */
[----:B-1----:R-:W-:-:S02]  /*0060*/  UIMAD UR4, UR7, UR10, URZ ;  /* 0x0000000a070472a4 */ /* 0x002fc4000f8e02ff */
[----:B------:R-:W-:Y:S02]  /*0070*/  UIMAD.WIDE.U32 UR8, UR6, UR10, URZ ;  /* 0x0000000a060872a5 */ /* 0x000fe4000f8e00ff */
[----:B------:R-:W-:-:S04]  /*0080*/  UIMAD UR4, UR6, UR11, UR4 ;  /* 0x0000000b060472a4 */ /* 0x000fc8000f8e0204 */
[----:B------:R-:W-:Y:S01]  /*0090*/  UIADD3 UR4, UPT, UPT, UR9, UR4, URZ ;  /* 0x0000000409047290 */ /* 0x000fe2000fffe0ff */
[----:B0-----:R-:W-:-:S05]  /*00a0*/  IMAD R5, R0, UR5, R5 ;  /* 0x0000000500057c24 */ /* 0x001fca000f8e0205 */
[----:B------:R-:W-:Y:S02]  /*00b0*/  MOV R3, UR4 ;  /* 0x0000000400037c02 */ /* 0x000fe40008000f00 */
[----:B------:R-:W-:Y:S02]  /*00c0*/  ISETP.LT.U32.AND P0, PT, R5, UR8, PT ;  /* 0x0000000805007c0c */ /* 0x000fe4000bf01070 */
[----:B------:R-:W-:-:S04]  /*00d0*/  SHF.R.S32.HI R0, RZ, 0x1f, R5 ;  /* 0x0000001fff007819 */ /* 0x000fc80000011405 */
[----:B------:R-:W-:-:S13]  /*00e0*/  ISETP.GT.U32.AND.EX P0, PT, R3, R0, PT, P0 ;  /* 0x000000000300720c */ /* 0x000fda0003f04100 */
[----:B------:R-:W-:Y:S05]  /*00f0*/  @!P0 EXIT ;  /* 0x000000000000894d */ /* 0x000fea0003800000 */
[----:B------:R-:W0:Y:S01]  /*0100*/  LDC.64 R2, c[0x0][0x380] ;  /* 0x0000e000ff027b82 */ /* 0x000e220000000a00 */
[----:B------:R-:W1:Y:S01]  /*0110*/  LDCU.64 UR4, c[0x0][0x358] ;  /* 0x00006b00ff0477ac */ /* 0x000e620008000a00 */
[----:B------:R-:W-:-:S04]  /*0120*/  IMAD R0, R0, UR10, RZ ;  /* 0x0000000a00007c24 */ /* 0x000fc8000f8e02ff */
[C---:B------:R-:W-:Y:S02]  /*0130*/  IMAD R7, R5.reuse, UR11, R0 ;  /* 0x0000000b05077c24 */ /* 0x040fe4000f8e0200 */
[----:B0-----:R-:W-:Y:S01]  /*0140*/  IMAD.WIDE.U32 R2, R5, UR10, R2 ;  /* 0x0000000a05027c25 */ /* 0x001fe2000f8e0002 */
[----:B------:R-:W-:-:S04]  /*0150*/  MOV R5, 0x7f800000 ;  /* 0x7f80000000057802 */ /* 0x000fc80000000f00 */
[----:B------:R-:W-:Y:S02]  /*0160*/  IADD3 R3, PT, PT, R3, R7, RZ ;  /* 0x0000000703037210 */ /* 0x000fe40007ffe0ff */
[----:B------:R-:W-:-:S03]  /*0170*/  MOV R7, 0xff800000 ;  /* 0xff80000000077802 */ /* 0x000fc60000000f00 */
[----:B-1----:R-:W-:Y:S04]  /*0180*/  STG.E desc[UR4][R2.64], R5 ;  /* 0x0000000502007986 */ /* 0x002fe8000c101904 */
[----:B------:R-:W-:Y:S01]  /*0190*/  STG.E desc[UR4][R2.64+0x4], R7 ;  /* 0x0000040702007986 */ /* 0x000fe2000c101904 */
[----:B------:R-:W-:Y:S05]  /*01a0*/  EXIT ;  /* 0x000000000000794d */ /* 0x000fea0003800000 */
.L_x_27:
        /* <DEDUP_REMOVED lines=13> */
.L_x_29:


//--------------------- .nv.shared._Z18minmax_blockreduceIfEvPKvmPvm --------------------------
	.section	.nv.shared._Z18minmax_blockreduceIfEvPKvmPvm,"aw",@nobits
	.sectionflags	@""
	.align	16
	.zero		1024


//--------------------- .nv.shared.reserved.0     --------------------------
	.section	.nv.shared.reserved.0,"aw",@nobits
	.weak		__nv_reservedSMEM_offset_0_alias
	.size		__nv_reservedSMEM_offset_0_alias, 0, 64
	.other		__nv_reservedSMEM_offset_0_alias,@"STO_CUDA_RESERVED_SHARED STV_DEFAULT"
__nv_reservedSMEM_offset_0_alias:
	.zero		0
	.zero		64


//--------------------- .nv.shared._Z18init_minmax2bufferIfEvPvmm --------------------------
	.section	.nv.shared._Z18init_minmax2bufferIfEvPvmm,"aw",@nobits
	.sectionflags	@""
	.align	16
	.zero		1024


//--------------------- .nv.constant0._Z18minmax_blockreduceIfEvPKvmPvm --------------------------
	.section	.nv.constant0._Z18minmax_blockreduceIfEvPKvmPvm,"a",@progbits
	.sectionflags	@""
	.align	4
.nv.constant0._Z18minmax_blockreduceIfEvPKvmPvm:
	.zero		928


//--------------------- .nv.constant0._Z18init_minmax2bufferIfEvPvmm --------------------------
	.section	.nv.constant0._Z18init_minmax2bufferIfEvPvmm,"a",@progbits
	.sectionflags	@""
	.align	4
.nv.constant0._Z18init_minmax2bufferIfEvPvmm:
	.zero		920


//--------------------- SYMBOLS --------------------------

	.type		.nv.reservedSmem.offset0,@object
	.size		.nv.reservedSmem.offset0,0x4
	.type		.nv.reservedSmem.cap,@object
	.size		.nv.reservedSmem.cap,0x4
